	.headerflags	@"EF_CUDA_TEXMODE_UNIFIED EF_CUDA_64BIT_ADDRESS EF_CUDA_ACCELERATORS EF_CUDA_SM90 EF_CUDA_VIRTUAL_SM(EF_CUDA_SM90)"
	.elftype	@"ET_EXEC"


//--------------------- .nv.info                  --------------------------
	.section	.nv.info,"",@"SHT_CUDA_INFO"
	.align	4


	//----- nvinfo : EIATTR_REGCOUNT
	.align		4
        /*0000*/ 	.byte	0x04, 0x2f
        /*0002*/ 	.short	(.L_1 - .L_0)
	.align		4
.L_0:
        /*0004*/ 	.word	index@(triton_poi_fused_view_0)
        /*0008*/ 	.word	0x00000008


	//----- nvinfo : EIATTR_MIN_STACK_SIZE
	.align		4
.L_1:
        /*000c*/ 	.byte	0x04, 0x12
        /*000e*/ 	.short	(.L_3 - .L_2)
	.align		4
.L_2:
        /*0010*/ 	.word	index@(triton_poi_fused_view_0)
        /*0014*/ 	.word	0x00000000


	//----- nvinfo : EIATTR_FRAME_SIZE
	.align		4
.L_3:
        /*0018*/ 	.byte	0x04, 0x11
        /*001a*/ 	.short	(.L_5 - .L_4)
	.align		4
.L_4:
        /*001c*/ 	.word	index@(triton_poi_fused_view_0)
        /*0020*/ 	.word	0x00000000


	//----- nvinfo : EIATTR_MIN_STACK_SIZE
	.align		4
.L_5:
        /*0024*/ 	.byte	0x04, 0x12
        /*0026*/ 	.short	(.L_7 - .L_6)
	.align		4
.L_6:
        /*0028*/ 	.word	index@(triton_poi_fused_view_0)
        /*002c*/ 	.word	0x00000000
.L_7:


//--------------------- .nv.info.triton_poi_fused_view_0 --------------------------
	.section	.nv.info.triton_poi_fused_view_0,"",@"SHT_CUDA_INFO"
	.sectionflags	@""
	.align	4


	//----- nvinfo : EIATTR_CUDA_API_VERSION
	.align		4
        /*0000*/ 	.byte	0x04, 0x37
        /*0002*/ 	.short	(.L_9 - .L_8)
.L_8:
        /*0004*/ 	.word	0x0000007c


	//----- nvinfo : EIATTR_KPARAM_INFO
	.align		4
.L_9:
        /*0008*/ 	.byte	0x04, 0x17
        /*000a*/ 	.short	(.L_11 - .L_10)
.L_10:
        /*000c*/ 	.word	0x00000000
        /*0010*/ 	.short	0x0001
        /*0012*/ 	.short	0x0008
        /*0014*/ 	.byte	0x00, 0xf0, 0x11, 0x00


	//----- nvinfo : EIATTR_KPARAM_INFO
	.align		4
.L_11:
        /*0018*/ 	.byte	0x04, 0x17
        /*001a*/ 	.short	(.L_13 - .L_12)
.L_12:
        /*001c*/ 	.word	0x00000000
        /*0020*/ 	.short	0x0000
        /*0022*/ 	.short	0x0000
        /*0024*/ 	.byte	0x00, 0xf4, 0x21, 0x00


	//----- nvinfo : EIATTR_SPARSE_MMA_MASK
	.align		4
.L_13:
        /*0028*/ 	.byte	0x03, 0x50
        /*002a*/ 	.short	0x0000


	//----- nvinfo : EIATTR_MAXREG_COUNT
	.align		4
        /*002c*/ 	.byte	0x03, 0x1b
        /*002e*/ 	.short	0x00ff


	//----- nvinfo : EIATTR_EXIT_INSTR_OFFSETS
	.align		4
        /*0030*/ 	.byte	0x04, 0x1c
        /*0032*/ 	.short	(.L_15 - .L_14)


	//   ....[0]....
.L_14:
        /*0034*/ 	.word	0x00000090


	//   ....[1]....
        /*0038*/ 	.word	0x000000d0


	//----- nvinfo : EIATTR_REQNTID
	.align		4
.L_15:
        /*003c*/ 	.byte	0x04, 0x10
        /*003e*/ 	.short	(.L_17 - .L_16)
.L_16:
        /*0040*/ 	.word	0x00000020
        /*0044*/ 	.word	0x00000001
        /*0048*/ 	.word	0x00000001


	//----- nvinfo : EIATTR_CBANK_PARAM_SIZE
	.align		4
.L_17:
        /*004c*/ 	.byte	0x03, 0x19
        /*004e*/ 	.short	0x000c


	//----- nvinfo : EIATTR_PARAM_CBANK
	.align		4
        /*0050*/ 	.byte	0x04, 0x0a
        /*0052*/ 	.short	(.L_19 - .L_18)
	.align		4
.L_18:
        /*0054*/ 	.word	index@(.nv.constant0.triton_poi_fused_view_0)
        /*0058*/ 	.short	0x0210
        /*005a*/ 	.short	0x000c


	//----- nvinfo : EIATTR_SW_WAR
	.align		4
.L_19:
        /*005c*/ 	.byte	0x04, 0x36
        /*005e*/ 	.short	(.L_21 - .L_20)
.L_20:
        /*0060*/ 	.word	0x00000008
.L_21:


//--------------------- .nv.callgraph             --------------------------
	.section	.nv.callgraph,"",@"SHT_CUDA_CALLGRAPH"
	.align	4
	.sectionentsize	8
	.align		4
        /*0000*/ 	.word	0x00000000
	.align		4
        /*0004*/ 	.word	0xffffffff
	.align		4
        /*0008*/ 	.word	0x00000000
	.align		4
        /*000c*/ 	.word	0xfffffffe
	.align		4
        /*0010*/ 	.word	0x00000000
	.align		4
        /*0014*/ 	.word	0xfffffffd
	.align		4
        /*0018*/ 	.word	0x00000000
	.align		4
        /*001c*/ 	.word	0xfffffffc


//--------------------- .text.triton_poi_fused_view_0 --------------------------
	.section	.text.triton_poi_fused_view_0,"ax",@progbits
	.align	128
        .global         triton_poi_fused_view_0
        .type           triton_poi_fused_view_0,@function
        .size           triton_poi_fused_view_0,(.L_x_1 - triton_poi_fused_view_0)
        .other          triton_poi_fused_view_0,@"STO_CUDA_ENTRY STV_DEFAULT"
triton_poi_fused_view_0:
.text.triton_poi_fused_view_0:
[----:B------:R-:W0:Y:S02]  /*0000*/  LDC R1, c[0x0][0x28] ;  /* 0x00000a00ff017b82 */ /* 0x000e240000000800 */
[----:B------:R-:W1:Y:S01]  /*0010*/  S2R R4, SR_TID.X ;  /* 0x0000000000047919 */ /* 0x000e620000002100 */
[----:B------:R-:W2:Y:S01]  /*0020*/  LDC.64 R2, c[0x0][0x210] ;  /* 0x00008400ff027b82 */ /* 0x000ea20000000a00 */
[----:B------:R-:W3:Y:S01]  /*0030*/  S2R R5, SR_CTAID.X ;  /* 0x0000000000057919 */ /* 0x000ee20000002500 */
[C---:B-1----:R-:W-:Y:S02]  /*0040*/  LOP3.LUT R0, R4.reuse, 0x3, RZ, 0xc0, !PT ;  /* 0x0000000304007812 */ /* 0x042fe400078ec0ff */
[----:B------:R-:W-:-:S03]  /*0050*/  LOP3.LUT P0, RZ, R4, 0x1c, RZ, 0xc0, !PT ;  /* 0x0000001c04ff7812 */ /* 0x000fc6000780c0ff */
[----:B---3--:R-:W-:-:S04]  /*0060*/  IMAD R5, R5, 0x4, R0 ;  /* 0x0000000405057824 */ /* 0x008fc800078e0200 */
[C---:B--2---:R-:W-:Y:S01]  /*0070*/  IMAD.WIDE R2, R5.reuse, 0x4, R2 ;  /* 0x0000000405027825 */ /* 0x044fe200078e0202 */
[----:B------:R-:W-:-:S13]  /*0080*/  ISETP.LT.AND P0, PT, R5, 0x4, !P0 ;  /* 0x000000040500780c */ /* 0x000fda0004701270 */
[----:B------:R-:W-:Y:S05]  /*0090*/  @!P0 EXIT ;  /* 0x000000000000894d */ /* 0x000fea0003800000 */
[----:B------:R-:W-:Y:S01]  /*00a0*/  IMAD.MOV.U32 R5, RZ, RZ, 0x3f800000 ;  /* 0x3f800000ff057424 */ /* 0x000fe200078e00ff */
[----:B------:R-:W-:-:S04]  /*00b0*/  ULDC.64 UR4, c[0x0][0x208] ;  /* 0x0000820000047ab9 */ /* 0x000fc80000000a00 */
[----:B------:R-:W-:Y:S01]  /*00c0*/  STG.E desc[UR4][R2.64], R5 ;  /* 0x0000000502007986 */ /* 0x000fe2000c101904 */
[----:B------:R-:W-:Y:S05]  /*00d0*/  EXIT ;  /* 0x000000000000794d */ /* 0x000fea0003800000 */
.L_x_0:
[----:B------:R-:W-:-:S00]  /*00e0*/  BRA `(.L_x_0) ;  /* 0xfffffffc00fc7947 */ /* 0x000fc0000383ffff */
[----:B------:R-:W-:-:S00]  /*00f0*/  NOP ;  /* 0x0000000000007918 */ /* 0x000fc00000000000 */
        /* <DEDUP_REMOVED lines=8> */
.L_x_1:


//--------------------- .nv.constant0.triton_poi_fused_view_0 --------------------------
	.section	.nv.constant0.triton_poi_fused_view_0,"a",@progbits
	.sectionflags	@""
	.align	4
.nv.constant0.triton_poi_fused_view_0:
	.zero		540
